//
// Generated by NVIDIA NVVM Compiler
//
// Compiler Build ID: CL-36424714
// Cuda compilation tools, release 13.0, V13.0.88
// Based on NVVM 20.0.0
//

.version 9.0
.target sm_100
.address_size 64

	// .globl	_ZN8tinyrend13rasterizationEjjjjjjPKjS1_Pf

.visible .entry _ZN8tinyrend13rasterizationEjjjjjjPKjS1_Pf(
	.param .u32 _ZN8tinyrend13rasterizationEjjjjjjPKjS1_Pf_param_0,
	.param .u32 _ZN8tinyrend13rasterizationEjjjjjjPKjS1_Pf_param_1,
	.param .u32 _ZN8tinyrend13rasterizationEjjjjjjPKjS1_Pf_param_2,
	.param .u32 _ZN8tinyrend13rasterizationEjjjjjjPKjS1_Pf_param_3,
	.param .u32 _ZN8tinyrend13rasterizationEjjjjjjPKjS1_Pf_param_4,
	.param .u32 _ZN8tinyrend13rasterizationEjjjjjjPKjS1_Pf_param_5,
	.param .u64 .ptr .align 1 _ZN8tinyrend13rasterizationEjjjjjjPKjS1_Pf_param_6,
	.param .u64 .ptr .align 1 _ZN8tinyrend13rasterizationEjjjjjjPKjS1_Pf_param_7,
	.param .u64 .ptr .align 1 _ZN8tinyrend13rasterizationEjjjjjjPKjS1_Pf_param_8
)
{
	.reg .pred 	%p<10>;
	.reg .b16 	%rs<7>;
	.reg .b32 	%r<38>;
	.reg .b64 	%rd<11>;

	ld.param.u32 	%r15, [_ZN8tinyrend13rasterizationEjjjjjjPKjS1_Pf_param_4];
	ld.param.u32 	%r13, [_ZN8tinyrend13rasterizationEjjjjjjPKjS1_Pf_param_5];
	ld.param.u64 	%rd3, [_ZN8tinyrend13rasterizationEjjjjjjPKjS1_Pf_param_7];
	ld.param.u64 	%rd2, [_ZN8tinyrend13rasterizationEjjjjjjPKjS1_Pf_param_8];
	cvta.to.global.u64 	%rd1, %rd3;
	mov.u32 	%r16, %ntid.x;
	mov.u32 	%r17, %ntid.y;
	mov.u32 	%r18, %ctaid.x;
	mov.u32 	%r19, %ctaid.y;
	mov.u32 	%r20, %tid.x;
	mad.lo.s32 	%r1, %r18, %r16, %r20;
	mov.u32 	%r21, %tid.y;
	mad.lo.s32 	%r22, %r19, %r17, %r21;
	mad.lo.s32 	%r3, %r19, %r16, %r18;
	mul.lo.s32 	%r4, %r16, %r17;
	setp.ge.u32 	%p2, %r1, %r13;
	setp.ge.u32 	%p3, %r22, %r15;
	or.pred  	%p1, %p2, %p3;
	setp.eq.s32 	%p4, %r3, 0;
	mov.b32 	%r36, 0;
	@%p4 bra 	$L__BB0_2;
	add.s32 	%r23, %r3, -1;
	mul.wide.u32 	%rd4, %r23, 4;
	add.s64 	%rd5, %rd1, %rd4;
	ld.global.u32 	%r36, [%rd5];
$L__BB0_2:
	mul.wide.u32 	%rd6, %r3, 4;
	add.s64 	%rd7, %rd1, %rd6;
	ld.global.u32 	%r7, [%rd7];
	not.b32 	%r24, %r36;
	add.s32 	%r25, %r4, %r24;
	add.s32 	%r8, %r25, %r7;
	setp.gt.u32 	%p5, %r4, %r8;
	@%p5 bra 	$L__BB0_6;
	div.u32 	%r27, %r8, %r4;
	max.u32 	%r9, %r27, 1;
	selp.u16 	%rs6, 1, 0, %p1;
	mov.b32 	%r37, 0;
$L__BB0_4:
	cvt.u32.u16 	%r28, %rs6;
	and.b32  	%r29, %r28, 255;
	{ 
	.reg .pred 	%p1; 
	setp.ne.u32 	%p1, %r29, 0; 
	bar.red.popc.u32 	%r30, 0, %p1; 
	}
	setp.ge.u32 	%p6, %r30, %r4;
	@%p6 bra 	$L__BB0_6;
	mad.lo.s32 	%r31, %r37, %r4, %r36;
	bar.sync 	0;
	setp.ne.s32 	%p7, %r7, %r31;
	and.b16  	%rs4, %rs6, 255;
	setp.eq.s16 	%p8, %rs4, 0;
	selp.b16 	%rs5, 1, %rs6, %p8;
	selp.b16 	%rs6, %rs5, %rs6, %p7;
	add.s32 	%r37, %r37, 1;
	setp.ne.s32 	%p9, %r37, %r9;
	@%p9 bra 	$L__BB0_4;
$L__BB0_6:
	@%p1 bra 	$L__BB0_8;
	mov.u32 	%r32, %ctaid.z;
	mad.lo.s32 	%r33, %r15, %r32, %r22;
	mad.lo.s32 	%r34, %r33, %r13, %r1;
	cvta.to.global.u64 	%rd8, %rd2;
	mul.wide.u32 	%rd9, %r34, 4;
	add.s64 	%rd10, %rd8, %rd9;
	mov.b32 	%r35, 0;
	st.global.u32 	[%rd10], %r35;
$L__BB0_8:
	ret;

}


// ===== COMPILED SASS (sm_100) =====

	.target	sm_100

	.elftype	@"ET_EXEC"


//--------------------- .note.nv.tkinfo           --------------------------
	.section	.note.nv.tkinfo,"",@"SHT_NOTE"
	.sectionflags	@"SHF_NOTE_NV_TKINFO"
	.tkinfo
        /*0018*/ 	.word	0x00000002
        /*0030*/ 	.string	""
        /*0030*/ 	.string	"ptxas"
        /*0030*/ 	.string	"Cuda compilation tools, release 13.0, V13.0.88"
        /*0030*/ 	.string	"Build cuda_13.0.r13.0/compiler.36424714_0"
        /*0030*/ 	.string	"-arch sm_100 -m 64 "



//--------------------- .note.nv.cuinfo           --------------------------
	.section	.note.nv.cuinfo,"",@"SHT_NOTE"
	.sectionflags	@"SHF_NOTE_NV_CUINFO"
        /*0018*/ 	.short	0x0002
        /*001a*/ 	.short	0x0064
        /*001c*/ 	.short	0x0082
	.zero		2


//--------------------- .nv.info                  --------------------------
	.section	.nv.info,"",@"SHT_CUDA_INFO"
	.align	4


	//----- nvinfo : EIATTR_REGCOUNT
	.align		4
        /*0000*/ 	.byte	0x04, 0x2f
        /*0002*/ 	.short	(.L_1 - .L_0)
	.align		4
.L_0:
        /*0004*/ 	.word	index@(_ZN8tinyrend13rasterizationEjjjjjjPKjS1_Pf)
        /*0008*/ 	.word	0x0000000e


	//----- nvinfo : EIATTR_FRAME_SIZE
	.align		4
.L_1:
        /*000c*/ 	.byte	0x04, 0x11
        /*000e*/ 	.short	(.L_3 - .L_2)
	.align		4
.L_2:
        /*0010*/ 	.word	index@(_ZN8tinyrend13rasterizationEjjjjjjPKjS1_Pf)
        /*0014*/ 	.word	0x00000000


	//----- nvinfo : EIATTR_MIN_STACK_SIZE
	.align		4
.L_3:
        /*0018*/ 	.byte	0x04, 0x12
        /*001a*/ 	.short	(.L_5 - .L_4)
	.align		4
.L_4:
        /*001c*/ 	.word	index@(_ZN8tinyrend13rasterizationEjjjjjjPKjS1_Pf)
        /*0020*/ 	.word	0x00000000
.L_5:


//--------------------- .nv.compat                --------------------------
	.section	.nv.compat,"",@"SHT_CUDA_COMPAT_INFO"
	.align	4
        /*0000*/ 	.byte	0x02, 0x09, 0x00, 0x00, 0x02, 0x02, 0x01, 0x00, 0x02, 0x05, 0x05, 0x00, 0x03, 0x07, 0x01, 0x01
        /*0010*/ 	.byte	0x02, 0x03, 0x00, 0x00, 0x02, 0x06, 0x01, 0x00, 0x04, 0x0b, 0x08, 0x00, 0x09, 0x00, 0x00, 0x00
        /*0020*/ 	.byte	0x00, 0x00, 0x00, 0x00


//--------------------- .nv.info._ZN8tinyrend13rasterizationEjjjjjjPKjS1_Pf --------------------------
	.section	.nv.info._ZN8tinyrend13rasterizationEjjjjjjPKjS1_Pf,"",@"SHT_CUDA_INFO"
	.sectionflags	@""
	.align	4


	//----- nvinfo : EIATTR_CUDA_API_VERSION
	.align		4
        /*0000*/ 	.byte	0x04, 0x37
        /*0002*/ 	.short	(.L_7 - .L_6)
.L_6:
        /*0004*/ 	.word	0x00000082


	//----- nvinfo : EIATTR_KPARAM_INFO
	.align		4
.L_7:
        /*0008*/ 	.byte	0x04, 0x17
        /*000a*/ 	.short	(.L_9 - .L_8)
.L_8:
        /*000c*/ 	.word	0x00000000
        /*0010*/ 	.short	0x0008
        /*0012*/ 	.short	0x0028
        /*0014*/ 	.byte	0x00, 0xf5, 0x21, 0x00


	//----- nvinfo : EIATTR_KPARAM_INFO
	.align		4
.L_9:
        /*0018*/ 	.byte	0x04, 0x17
        /*001a*/ 	.short	(.L_11 - .L_10)
.L_10:
        /*001c*/ 	.word	0x00000000
        /*0020*/ 	.short	0x0007
        /*0022*/ 	.short	0x0020
        /*0024*/ 	.byte	0x00, 0xf5, 0x21, 0x00


	//----- nvinfo : EIATTR_KPARAM_INFO
	.align		4
.L_11:
        /*0028*/ 	.byte	0x04, 0x17
        /*002a*/ 	.short	(.L_13 - .L_12)
.L_12:
        /*002c*/ 	.word	0x00000000
        /*0030*/ 	.short	0x0006
        /*0032*/ 	.short	0x0018
        /*0034*/ 	.byte	0x00, 0xf5, 0x21, 0x00


	//----- nvinfo : EIATTR_KPARAM_INFO
	.align		4
.L_13:
        /*0038*/ 	.byte	0x04, 0x17
        /*003a*/ 	.short	(.L_15 - .L_14)
.L_14:
        /*003c*/ 	.word	0x00000000
        /*0040*/ 	.short	0x0005
        /*0042*/ 	.short	0x0014
        /*0044*/ 	.byte	0x00, 0xf0, 0x11, 0x00


	//----- nvinfo : EIATTR_KPARAM_INFO
	.align		4
.L_15:
        /*0048*/ 	.byte	0x04, 0x17
        /*004a*/ 	.short	(.L_17 - .L_16)
.L_16:
        /*004c*/ 	.word	0x00000000
        /*0050*/ 	.short	0x0004
        /*0052*/ 	.short	0x0010
        /*0054*/ 	.byte	0x00, 0xf0, 0x11, 0x00


	//----- nvinfo : EIATTR_KPARAM_INFO
	.align		4
.L_17:
        /*0058*/ 	.byte	0x04, 0x17
        /*005a*/ 	.short	(.L_19 - .L_18)
.L_18:
        /*005c*/ 	.word	0x00000000
        /*0060*/ 	.short	0x0003
        /*0062*/ 	.short	0x000c
        /*0064*/ 	.byte	0x00, 0xf0, 0x11, 0x00


	//----- nvinfo : EIATTR_KPARAM_INFO
	.align		4
.L_19:
        /*0068*/ 	.byte	0x04, 0x17
        /*006a*/ 	.short	(.L_21 - .L_20)
.L_20:
        /*006c*/ 	.word	0x00000000
        /*0070*/ 	.short	0x0002
        /*0072*/ 	.short	0x0008
        /*0074*/ 	.byte	0x00, 0xf0, 0x11, 0x00


	//----- nvinfo : EIATTR_KPARAM_INFO
	.align		4
.L_21:
        /*0078*/ 	.byte	0x04, 0x17
        /*007a*/ 	.short	(.L_23 - .L_22)
.L_22:
        /*007c*/ 	.word	0x00000000
        /*0080*/ 	.short	0x0001
        /*0082*/ 	.short	0x0004
        /*0084*/ 	.byte	0x00, 0xf0, 0x11, 0x00


	//----- nvinfo : EIATTR_KPARAM_INFO
	.align		4
.L_23:
        /*0088*/ 	.byte	0x04, 0x17
        /*008a*/ 	.short	(.L_25 - .L_24)
.L_24:
        /*008c*/ 	.word	0x00000000
        /*0090*/ 	.short	0x0000
        /*0092*/ 	.short	0x0000
        /*0094*/ 	.byte	0x00, 0xf0, 0x11, 0x00


	//----- nvinfo : EIATTR_SPARSE_MMA_MASK
	.align		4
.L_25:
        /*0098*/ 	.byte	0x03, 0x50
        /*009a*/ 	.short	0x0000


	//----- nvinfo : EIATTR_MAXREG_COUNT
	.align		4
        /*009c*/ 	.byte	0x03, 0x1b
        /*009e*/ 	.short	0x00ff


	//----- nvinfo : EIATTR_NUM_BARRIERS
	.align		4
        /*00a0*/ 	.byte	0x02, 0x4c
        /*00a2*/ 	.byte	0x01
	.zero		1


	//----- nvinfo : EIATTR_MERCURY_ISA_VERSION
	.align		4
        /*00a4*/ 	.byte	0x03, 0x5f
        /*00a6*/ 	.short	0x0101


	//----- nvinfo : EIATTR_VRC_CTA_INIT_COUNT
	.align		4
        /*00a8*/ 	.byte	0x02, 0x4a
	.zero		1
	.zero		1


	//----- nvinfo : EIATTR_EXIT_INSTR_OFFSETS
	.align		4
        /*00ac*/ 	.byte	0x04, 0x1c
        /*00ae*/ 	.short	(.L_27 - .L_26)


	//   ....[0]....
.L_26:
        /*00b0*/ 	.word	0x00000420


	//   ....[1]....
        /*00b4*/ 	.word	0x000004a0


	//----- nvinfo : EIATTR_CRS_STACK_SIZE
	.align		4
.L_27:
        /*00b8*/ 	.byte	0x04, 0x1e
        /*00ba*/ 	.short	(.L_29 - .L_28)
.L_28:
        /*00bc*/ 	.word	0x00000000


	//----- nvinfo : EIATTR_CBANK_PARAM_SIZE
	.align		4
.L_29:
        /*00c0*/ 	.byte	0x03, 0x19
        /*00c2*/ 	.short	0x0030


	//----- nvinfo : EIATTR_PARAM_CBANK
	.align		4
        /*00c4*/ 	.byte	0x04, 0x0a
        /*00c6*/ 	.short	(.L_31 - .L_30)
	.align		4
.L_30:
        /*00c8*/ 	.word	index@(.nv.constant0._ZN8tinyrend13rasterizationEjjjjjjPKjS1_Pf)
        /*00cc*/ 	.short	0x0380
        /*00ce*/ 	.short	0x0030


	//----- nvinfo : EIATTR_SW_WAR
	.align		4
.L_31:
        /*00d0*/ 	.byte	0x04, 0x36
        /*00d2*/ 	.short	(.L_33 - .L_32)
.L_32:
        /*00d4*/ 	.word	0x00000008
.L_33:


//--------------------- .nv.callgraph             --------------------------
	.section	.nv.callgraph,"",@"SHT_CUDA_CALLGRAPH"
	.align	4
	.sectionentsize	8
	.align		4
        /*0000*/ 	.word	0x00000000
	.align		4
        /*0004*/ 	.word	0xffffffff
	.align		4
        /*0008*/ 	.word	0x00000000
	.align		4
        /*000c*/ 	.word	0xfffffffe
	.align		4
        /*0010*/ 	.word	0x00000000
	.align		4
        /*0014*/ 	.word	0xfffffffd
	.align		4
        /*0018*/ 	.word	0x00000000
	.align		4
        /*001c*/ 	.word	0xfffffffc


//--------------------- .text._ZN8tinyrend13rasterizationEjjjjjjPKjS1_Pf --------------------------
	.section	.text._ZN8tinyrend13rasterizationEjjjjjjPKjS1_Pf,"ax",@progbits
	.align	128
        .global         _ZN8tinyrend13rasterizationEjjjjjjPKjS1_Pf
        .type           _ZN8tinyrend13rasterizationEjjjjjjPKjS1_Pf,@function
        .size           _ZN8tinyrend13rasterizationEjjjjjjPKjS1_Pf,(.L_x_3 - _ZN8tinyrend13rasterizationEjjjjjjPKjS1_Pf)
        .other          _ZN8tinyrend13rasterizationEjjjjjjPKjS1_Pf,@"STO_CUDA_ENTRY STV_DEFAULT"
_ZN8tinyrend13rasterizationEjjjjjjPKjS1_Pf:
.text._ZN8tinyrend13rasterizationEjjjjjjPKjS1_Pf:
[----:B------:R-:W-:Y:S01]  /*0000*/  LDC R1, c[0x0][0x37c] ;  /* 0x0000df00ff017b82 */ /* 0x000fe20000000800 */
[----:B------:R-:W0:Y:S01]  /*0010*/  S2R R2, SR_CTAID.X ;  /* 0x0000000000027919 */ /* 0x000e220000002500 */
[----:B------:R-:W0:Y:S06]  /*0020*/  LDCU UR5, c[0x0][0x360] ;  /* 0x00006c00ff0577ac */ /* 0x000e2c0008000800 */
[----:B------:R-:W1:Y:S01]  /*0030*/  LDC.64 R4, c[0x0][0x3a0] ;  /* 0x0000e800ff047b82 */ /* 0x000e620000000a00 */
[----:B------:R-:W-:Y:S01]  /*0040*/  IMAD.MOV.U32 R0, RZ, RZ, RZ ;  /* 0x000000ffff007224 */ /* 0x000fe200078e00ff */
[----:B------:R-:W0:Y:S01]  /*0050*/  S2R R9, SR_CTAID.Y ;  /* 0x0000000000097919 */ /* 0x000e220000002600 */
[----:B------:R-:W2:Y:S01]  /*0060*/  LDCU.64 UR6, c[0x0][0x358] ;  /* 0x00006b00ff0677ac */ /* 0x000ea20008000a00 */
[----:B------:R-:W3:Y:S01]  /*0070*/  S2R R8, SR_TID.Y ;  /* 0x0000000000087919 */ /* 0x000ee20000002200 */
[----:B------:R-:W4:Y:S01]  /*0080*/  LDCU.64 UR8, c[0x0][0x390] ;  /* 0x00007200ff0877ac */ /* 0x000f220008000a00 */
[----:B0-----:R-:W-:-:S05]  /*0090*/  IMAD R3, R9, UR5, R2 ;  /* 0x0000000509037c24 */ /* 0x001fca000f8e0202 */
[----:B------:R-:W-:-:S13]  /*00a0*/  ISETP.NE.AND P0, PT, R3, RZ, PT ;  /* 0x000000ff0300720c */ /* 0x000fda0003f05270 */
[----:B------:R-:W-:-:S04]  /*00b0*/  @P0 VIADD R7, R3, 0xffffffff ;  /* 0xffffffff03070836 */ /* 0x000fc80000000000 */
[----:B-1----:R-:W-:-:S04]  /*00c0*/  @P0 IMAD.WIDE.U32 R6, R7, 0x4, R4 ;  /* 0x0000000407060825 */ /* 0x002fc800078e0004 */
[----:B------:R-:W-:Y:S01]  /*00d0*/  IMAD.WIDE.U32 R4, R3, 0x4, R4 ;  /* 0x0000000403047825 */ /* 0x000fe200078e0004 */
[----:B--2---:R-:W2:Y:S05]  /*00e0*/  @P0 LDG.E R0, desc[UR6][R6.64] ;  /* 0x0000000606000981 */ /* 0x004eaa000c1e1900 */
[----:B------:R-:W5:Y:S01]  /*00f0*/  LDG.E R4, desc[UR6][R4.64] ;  /* 0x0000000604047981 */ /* 0x000f62000c1e1900 */
[----:B------:R-:W3:Y:S01]  /*0100*/  LDCU UR4, c[0x0][0x364] ;  /* 0x00006c80ff0477ac */ /* 0x000ee20008000800 */
[----:B------:R-:W0:Y:S01]  /*0110*/  S2R R11, SR_TID.X ;  /* 0x00000000000b7919 */ /* 0x000e220000002100 */
[----:B---3--:R-:W-:Y:S01]  /*0120*/  IMAD R3, R9, UR4, R8 ;  /* 0x0000000409037c24 */ /* 0x008fe2000f8e0208 */
[----:B------:R-:W-:-:S04]  /*0130*/  UIMAD UR4, UR5, UR4, URZ ;  /* 0x00000004050472a4 */ /* 0x000fc8000f8e02ff */
[----:B----4-:R-:W-:Y:S01]  /*0140*/  ISETP.GE.U32.AND P0, PT, R3, UR8, PT ;  /* 0x0000000803007c0c */ /* 0x010fe2000bf06070 */
[----:B0-----:R-:W-:-:S05]  /*0150*/  IMAD R2, R2, UR5, R11 ;  /* 0x0000000502027c24 */ /* 0x001fca000f8e020b */
[----:B------:R-:W-:Y:S02]  /*0160*/  ISETP.GE.U32.OR P0, PT, R2, UR9, P0 ;  /* 0x0000000902007c0c */ /* 0x000fe40008706470 */
[----:B--2---:R-:W-:-:S04]  /*0170*/  LOP3.LUT R9, RZ, R0, RZ, 0x33, !PT ;  /* 0x00000000ff097212 */ /* 0x004fc800078e33ff */
[----:B-----5:R-:W-:-:S04]  /*0180*/  IADD3 R10, PT, PT, R4, UR4, R9 ;  /* 0x00000004040a7c10 */ /* 0x020fc8000fffe009 */
[----:B------:R-:W-:-:S13]  /*0190*/  ISETP.LT.U32.AND P1, PT, R10, UR4, PT ;  /* 0x000000040a007c0c */ /* 0x000fda000bf21070 */
[----:B------:R-:W-:Y:S05]  /*01a0*/  @P1 BRA `(.L_x_0) ;  /* 0x00000000009c1947 */ /* 0x000fea0003800000 */
[----:B------:R-:W0:Y:S01]  /*01b0*/  I2F.U32.RP R5, UR4 ;  /* 0x0000000400057d06 */ /* 0x000e220008209000 */
[----:B------:R-:W-:Y:S02]  /*01c0*/  IADD3 R9, PT, PT, RZ, -UR4, RZ ;  /* 0x80000004ff097c10 */ /* 0x000fe4000fffe0ff */
[----:B------:R-:W-:-:S05]  /*01d0*/  ISETP.NE.U32.AND P3, PT, RZ, UR4, PT ;  /* 0x00000004ff007c0c */ /* 0x000fca000bf65070 */
[----:B0-----:R-:W0:Y:S02]  /*01e0*/  MUFU.RCP R5, R5 ;  /* 0x0000000500057308 */ /* 0x001e240000001000 */
[----:B0-----:R-:W-:Y:S01]  /*01f0*/  VIADD R6, R5, 0xffffffe ;  /* 0x0ffffffe05067836 */ /* 0x001fe20000000000 */
[----:B------:R-:W-:-:S05]  /*0200*/  SEL R5, RZ, 0x1, !P0 ;  /* 0x00000001ff057807 */ /* 0x000fca0004000000 */
[----:B------:R0:W1:Y:S02]  /*0210*/  F2I.FTZ.U32.TRUNC.NTZ R7, R6 ;  /* 0x0000000600077305 */ /* 0x000064000021f000 */
[----:B0-----:R-:W-:Y:S02]  /*0220*/  IMAD.MOV.U32 R6, RZ, RZ, RZ ;  /* 0x000000ffff067224 */ /* 0x001fe400078e00ff */
[----:B-1----:R-:W-:-:S04]  /*0230*/  IMAD R9, R9, R7, RZ ;  /* 0x0000000709097224 */ /* 0x002fc800078e02ff */
[----:B------:R-:W-:-:S04]  /*0240*/  IMAD.HI.U32 R7, R7, R9, R6 ;  /* 0x0000000907077227 */ /* 0x000fc800078e0006 */
[----:B------:R-:W-:Y:S02]  /*0250*/  HFMA2 R9, -RZ, RZ, 0, 0 ;  /* 0x00000000ff097431 */ /* 0x000fe400000001ff */
[----:B------:R-:W-:-:S04]  /*0260*/  IMAD.HI.U32 R7, R7, R10, RZ ;  /* 0x0000000a07077227 */ /* 0x000fc800078e00ff */
[----:B------:R-:W-:-:S04]  /*0270*/  IMAD.MOV R8, RZ, RZ, -R7 ;  /* 0x000000ffff087224 */ /* 0x000fc800078e0a07 */
[----:B------:R-:W-:-:S05]  /*0280*/  IMAD R8, R8, UR4, R10 ;  /* 0x0000000408087c24 */ /* 0x000fca000f8e020a */
[----:B------:R-:W-:-:S13]  /*0290*/  ISETP.GE.U32.AND P1, PT, R8, UR4, PT ;  /* 0x0000000408007c0c */ /* 0x000fda000bf26070 */
[----:B------:R-:W-:Y:S01]  /*02a0*/  @P1 IADD3 R8, PT, PT, R8, -UR4, RZ ;  /* 0x8000000408081c10 */ /* 0x000fe2000fffe0ff */
[----:B------:R-:W-:-:S03]  /*02b0*/  @P1 VIADD R7, R7, 0x1 ;  /* 0x0000000107071836 */ /* 0x000fc60000000000 */
[----:B------:R-:W-:-:S13]  /*02c0*/  ISETP.GE.U32.AND P2, PT, R8, UR4, PT ;  /* 0x0000000408007c0c */ /* 0x000fda000bf46070 */
[----:B------:R-:W-:Y:S01]  /*02d0*/  @P2 VIADD R7, R7, 0x1 ;  /* 0x0000000107072836 */ /* 0x000fe20000000000 */
[----:B------:R-:W-:-:S04]  /*02e0*/  @!P3 LOP3.LUT R7, RZ, UR4, RZ, 0x33, !PT ;  /* 0x00000004ff07bc12 */ /* 0x000fc8000f8e33ff */
[----:B------:R-:W-:-:S07]  /*02f0*/  VIMNMX.U32 R8, PT, PT, R7, 0x1, !PT ;  /* 0x0000000107087848 */ /* 0x000fce0007fe0000 */
.L_x_1:
[----:B------:R-:W-:Y:S01]  /*0300*/  PRMT R6, R5, 0x7610, R6 ;  /* 0x0000761005067816 */ /* 0x000fe20000000006 */
[----:B------:R-:W-:Y:S05]  /*0310*/  WARPSYNC.ALL ;  /* 0x0000000000007948 */ /* 0x000fea0003800000 */
[----:B------:R-:W-:-:S04]  /*0320*/  LOP3.LUT R5, R6, 0xffff, RZ, 0xc0, !PT ;  /* 0x0000ffff06057812 */ /* 0x000fc800078ec0ff */
[----:B------:R-:W-:-:S13]  /*0330*/  LOP3.LUT P1, RZ, R5, 0xff, RZ, 0xc0, !PT ;  /* 0x000000ff05ff7812 */ /* 0x000fda000782c0ff */
[----:B------:R-:W-:Y:S06]  /*0340*/  BAR.RED.POPC.DEFER_BLOCKING 0x0, P1 ;  /* 0x0000000000007b1d */ /* 0x000fec0000814000 */
[----:B------:R-:W0:Y:S02]  /*0350*/  B2R.RESULT R5 ;  /* 0x000000000005731c */ /* 0x000e2400000e4000 */
[----:B0-----:R-:W-:-:S13]  /*0360*/  ISETP.GE.U32.AND P1, PT, R5, UR4, PT ;  /* 0x0000000405007c0c */ /* 0x001fda000bf26070 */
[----:B------:R-:W-:Y:S05]  /*0370*/  @P1 BRA `(.L_x_0) ;  /* 0x0000000000281947 */ /* 0x000fea0003800000 */
[C---:B------:R-:W-:Y:S01]  /*0380*/  IMAD R5, R9.reuse, UR4, R0 ;  /* 0x0000000409057c24 */ /* 0x040fe2000f8e0200 */
[----:B------:R-:W-:Y:S01]  /*0390*/  LOP3.LUT P2, RZ, R6, 0xff, RZ, 0xc0, !PT ;  /* 0x000000ff06ff7812 */ /* 0x000fe2000784c0ff */
[----:B------:R-:W-:Y:S01]  /*03a0*/  VIADD R9, R9, 0x1 ;  /* 0x0000000109097836 */ /* 0x000fe20000000000 */
[----:B------:R-:W-:Y:S05]  /*03b0*/  WARPSYNC.ALL ;  /* 0x0000000000007948 */ /* 0x000fea0003800000 */
[----:B------:R-:W-:Y:S01]  /*03c0*/  BAR.SYNC.DEFER_BLOCKING 0x0 ;  /* 0x0000000000007b1d */ /* 0x000fe20000010000 */
[----:B------:R-:W-:Y:S02]  /*03d0*/  ISETP.NE.AND P1, PT, R4, R5, PT ;  /* 0x000000050400720c */ /* 0x000fe40003f25270 */
[----:B------:R-:W-:-:S11]  /*03e0*/  ISETP.NE.AND P3, PT, R9, R8, PT ;  /* 0x000000080900720c */ /* 0x000fd60003f65270 */
[----:B------:R-:W-:-:S04]  /*03f0*/  @P1 SEL R6, R6, 0x1, P2 ;  /* 0x0000000106061807 */ /* 0x000fc80001000000 */
[----:B------:R-:W-:Y:S01]  /*0400*/  PRMT R5, R6, 0x7610, R5 ;  /* 0x0000761006057816 */ /* 0x000fe20000000005 */
[----:B------:R-:W-:Y:S06]  /*0410*/  @P3 BRA `(.L_x_1) ;  /* 0xfffffffc00b83947 */ /* 0x000fec000383ffff */
.L_x_0:
[----:B------:R-:W-:Y:S05]  /*0420*/  @P0 EXIT ;  /* 0x000000000000094d */ /* 0x000fea0003800000 */
[----:B------:R-:W0:Y:S08]  /*0430*/  S2UR UR5, SR_CTAID.Z ;  /* 0x00000000000579c3 */ /* 0x000e300000002700 */
[----:B------:R-:W0:Y:S08]  /*0440*/  LDC.64 R6, c[0x0][0x390] ;  /* 0x0000e400ff067b82 */ /* 0x000e300000000a00 */
[----:B------:R-:W1:Y:S01]  /*0450*/  LDC.64 R4, c[0x0][0x3a8] ;  /* 0x0000ea00ff047b82 */ /* 0x000e620000000a00 */
[----:B0-----:R-:W-:-:S04]  /*0460*/  IMAD R3, R6, UR5, R3 ;  /* 0x0000000506037c24 */ /* 0x001fc8000f8e0203 */
[----:B------:R-:W-:-:S04]  /*0470*/  IMAD R3, R3, R7, R2 ;  /* 0x0000000703037224 */ /* 0x000fc800078e0202 */
[----:B-1----:R-:W-:-:S05]  /*0480*/  IMAD.WIDE.U32 R2, R3, 0x4, R4 ;  /* 0x0000000403027825 */ /* 0x002fca00078e0004 */
[----:B------:R-:W-:Y:S01]  /*0490*/  STG.E desc[UR6][R2.64], RZ ;  /* 0x000000ff02007986 */ /* 0x000fe2000c101906 */
[----:B------:R-:W-:Y:S05]  /*04a0*/  EXIT ;  /* 0x000000000000794d */ /* 0x000fea0003800000 */
.L_x_2:
[----:B------:R-:W-:-:S00]  /*04b0*/  BRA `(.L_x_2) ;  /* 0xfffffffc00fc7947 */ /* 0x000fc0000383ffff */
[----:B------:R-:W-:-:S00]  /*04c0*/  NOP ;  /* 0x0000000000007918 */ /* 0x000fc00000000000 */
        /* <DEDUP_REMOVED lines=11> */
.L_x_3:


//--------------------- .nv.shared.reserved.0     --------------------------
	.section	.nv.shared.reserved.0,"aw",@nobits
	.weak		__nv_reservedSMEM_offset_0_alias
	.size		__nv_reservedSMEM_offset_0_alias, 0, 64
	.other		__nv_reservedSMEM_offset_0_alias,@"STO_CUDA_RESERVED_SHARED STV_DEFAULT"
__nv_reservedSMEM_offset_0_alias:
	.zero		0
	.zero		64


//--------------------- .nv.constant0._ZN8tinyrend13rasterizationEjjjjjjPKjS1_Pf --------------------------
	.section	.nv.constant0._ZN8tinyrend13rasterizationEjjjjjjPKjS1_Pf,"a",@progbits
	.sectionflags	@""
	.align	4
.nv.constant0._ZN8tinyrend13rasterizationEjjjjjjPKjS1_Pf:
	.zero		944


//--------------------- SYMBOLS --------------------------

	.type		.nv.reservedSmem.offset0,@object
	.size		.nv.reservedSmem.offset0,0x4
